	.headerflags	@"EF_CUDA_TEXMODE_UNIFIED EF_CUDA_64BIT_ADDRESS EF_CUDA_ACCELERATORS EF_CUDA_SM90 EF_CUDA_VIRTUAL_SM(EF_CUDA_SM90)"
	.elftype	@"ET_EXEC"


//--------------------- .nv.info                  --------------------------
	.section	.nv.info,"",@"SHT_CUDA_INFO"
	.align	4


	//----- nvinfo : EIATTR_REGCOUNT
	.align		4
        /*0000*/ 	.byte	0x04, 0x2f
        /*0002*/ 	.short	(.L_4 - .L_3)
	.align		4
.L_3:
        /*0004*/ 	.word	index@(triton_poi_fused_embedding_mul_pow_sub_12)
        /*0008*/ 	.word	0x00000023


	//----- nvinfo : EIATTR_MIN_STACK_SIZE
	.align		4
.L_4:
        /*000c*/ 	.byte	0x04, 0x12
        /*000e*/ 	.short	(.L_6 - .L_5)
	.align		4
.L_5:
        /*0010*/ 	.word	index@(triton_poi_fused_embedding_mul_pow_sub_12)
        /*0014*/ 	.word	0x00000000


	//----- nvinfo : EIATTR_FRAME_SIZE
	.align		4
.L_6:
        /*0018*/ 	.byte	0x04, 0x11
        /*001a*/ 	.short	(.L_8 - .L_7)
	.align		4
.L_7:
        /*001c*/ 	.word	index@(triton_poi_fused_embedding_mul_pow_sub_12)
        /*0020*/ 	.word	0x00000000


	//----- nvinfo : EIATTR_MIN_STACK_SIZE
	.align		4
.L_8:
        /*0024*/ 	.byte	0x04, 0x12
        /*0026*/ 	.short	(.L_10 - .L_9)
	.align		4
.L_9:
        /*0028*/ 	.word	index@(triton_poi_fused_embedding_mul_pow_sub_12)
        /*002c*/ 	.word	0x00000000
.L_10:


//--------------------- .nv.info.triton_poi_fused_embedding_mul_pow_sub_12 --------------------------
	.section	.nv.info.triton_poi_fused_embedding_mul_pow_sub_12,"",@"SHT_CUDA_INFO"
	.sectionflags	@""
	.align	4


	//----- nvinfo : EIATTR_CUDA_API_VERSION
	.align		4
        /*0000*/ 	.byte	0x04, 0x37
        /*0002*/ 	.short	(.L_12 - .L_11)
.L_11:
        /*0004*/ 	.word	0x0000007c


	//----- nvinfo : EIATTR_KPARAM_INFO
	.align		4
.L_12:
        /*0008*/ 	.byte	0x04, 0x17
        /*000a*/ 	.short	(.L_14 - .L_13)
.L_13:
        /*000c*/ 	.word	0x00000000
        /*0010*/ 	.short	0x0006
        /*0012*/ 	.short	0x002c
        /*0014*/ 	.byte	0x00, 0xf0, 0x11, 0x00


	//----- nvinfo : EIATTR_KPARAM_INFO
	.align		4
.L_14:
        /*0018*/ 	.byte	0x04, 0x17
        /*001a*/ 	.short	(.L_16 - .L_15)
.L_15:
        /*001c*/ 	.word	0x00000000
        /*0020*/ 	.short	0x0005
        /*0022*/ 	.short	0x0028
        /*0024*/ 	.byte	0x00, 0xf0, 0x11, 0x00


	//----- nvinfo : EIATTR_KPARAM_INFO
	.align		4
.L_16:
        /*0028*/ 	.byte	0x04, 0x17
        /*002a*/ 	.short	(.L_18 - .L_17)
.L_17:
        /*002c*/ 	.word	0x00000000
        /*0030*/ 	.short	0x0004
        /*0032*/ 	.short	0x0020
        /*0034*/ 	.byte	0x00, 0xf4, 0x21, 0x00


	//----- nvinfo : EIATTR_KPARAM_INFO
	.align		4
.L_18:
        /*0038*/ 	.byte	0x04, 0x17
        /*003a*/ 	.short	(.L_20 - .L_19)
.L_19:
        /*003c*/ 	.word	0x00000000
        /*0040*/ 	.short	0x0003
        /*0042*/ 	.short	0x0018
        /*0044*/ 	.byte	0x00, 0xf4, 0x21, 0x00


	//----- nvinfo : EIATTR_KPARAM_INFO
	.align		4
.L_20:
        /*0048*/ 	.byte	0x04, 0x17
        /*004a*/ 	.short	(.L_22 - .L_21)
.L_21:
        /*004c*/ 	.word	0x00000000
        /*0050*/ 	.short	0x0002
        /*0052*/ 	.short	0x0010
        /*0054*/ 	.byte	0x00, 0xf4, 0x21, 0x00


	//----- nvinfo : EIATTR_KPARAM_INFO
	.align		4
.L_22:
        /*0058*/ 	.byte	0x04, 0x17
        /*005a*/ 	.short	(.L_24 - .L_23)
.L_23:
        /*005c*/ 	.word	0x00000000
        /*0060*/ 	.short	0x0001
        /*0062*/ 	.short	0x0008
        /*0064*/ 	.byte	0x00, 0xf4, 0x21, 0x00


	//----- nvinfo : EIATTR_KPARAM_INFO
	.align		4
.L_24:
        /*0068*/ 	.byte	0x04, 0x17
        /*006a*/ 	.short	(.L_26 - .L_25)
.L_25:
        /*006c*/ 	.word	0x00000000
        /*0070*/ 	.short	0x0000
        /*0072*/ 	.short	0x0000
        /*0074*/ 	.byte	0x00, 0xf4, 0x21, 0x00


	//----- nvinfo : EIATTR_SPARSE_MMA_MASK
	.align		4
.L_26:
        /*0078*/ 	.byte	0x03, 0x50
        /*007a*/ 	.short	0x0000


	//----- nvinfo : EIATTR_MAXREG_COUNT
	.align		4
        /*007c*/ 	.byte	0x03, 0x1b
        /*007e*/ 	.short	0x00ff


	//----- nvinfo : EIATTR_EXTERNS
	.align		4
        /*0080*/ 	.byte	0x04, 0x0f
        /*0082*/ 	.short	(.L_28 - .L_27)


	//   ....[0]....
	.align		4
.L_27:
        /*0084*/ 	.word	index@(__assertfail)


	//----- nvinfo : EIATTR_SYSCALL_OFFSETS
	.align		4
.L_28:
        /*0088*/ 	.byte	0x04, 0x46
        /*008a*/ 	.short	(.L_30 - .L_29)


	//   ....[0]....
.L_29:
        /*008c*/ 	.word	0x00000490


	//----- nvinfo : EIATTR_EXIT_INSTR_OFFSETS
	.align		4
.L_30:
        /*0090*/ 	.byte	0x04, 0x1c
        /*0092*/ 	.short	(.L_32 - .L_31)


	//   ....[0]....
.L_31:
        /*0094*/ 	.word	0x00000ad0


	//   ....[1]....
        /*0098*/ 	.word	0x00000af0


	//----- nvinfo : EIATTR_REQNTID
	.align		4
.L_32:
        /*009c*/ 	.byte	0x04, 0x10
        /*009e*/ 	.short	(.L_34 - .L_33)
.L_33:
        /*00a0*/ 	.word	0x00000080
        /*00a4*/ 	.word	0x00000001
        /*00a8*/ 	.word	0x00000001


	//----- nvinfo : EIATTR_CRS_STACK_SIZE
	.align		4
.L_34:
        /*00ac*/ 	.byte	0x04, 0x1e
        /*00ae*/ 	.short	(.L_36 - .L_35)
.L_35:
        /*00b0*/ 	.word	0x00000000


	//----- nvinfo : EIATTR_CBANK_PARAM_SIZE
	.align		4
.L_36:
        /*00b4*/ 	.byte	0x03, 0x19
        /*00b6*/ 	.short	0x0030


	//----- nvinfo : EIATTR_PARAM_CBANK
	.align		4
        /*00b8*/ 	.byte	0x04, 0x0a
        /*00ba*/ 	.short	(.L_38 - .L_37)
	.align		4
.L_37:
        /*00bc*/ 	.word	index@(.nv.constant0.triton_poi_fused_embedding_mul_pow_sub_12)
        /*00c0*/ 	.short	0x0210
        /*00c2*/ 	.short	0x0030


	//----- nvinfo : EIATTR_SW_WAR
	.align		4
.L_38:
        /*00c4*/ 	.byte	0x04, 0x36
        /*00c6*/ 	.short	(.L_40 - .L_39)
.L_39:
        /*00c8*/ 	.word	0x00000008
.L_40:


//--------------------- .nv.callgraph             --------------------------
	.section	.nv.callgraph,"",@"SHT_CUDA_CALLGRAPH"
	.align	4
	.sectionentsize	8
	.align		4
        /*0000*/ 	.word	0x00000000
	.align		4
        /*0004*/ 	.word	0xffffffff
	.align		4
        /*0008*/ 	.word	index@(triton_poi_fused_embedding_mul_pow_sub_12)
	.align		4
        /*000c*/ 	.word	index@(__assertfail)
	.align		4
        /*0010*/ 	.word	0x00000000
	.align		4
        /*0014*/ 	.word	0xfffffffe
	.align		4
        /*0018*/ 	.word	0x00000000
	.align		4
        /*001c*/ 	.word	0xfffffffd
	.align		4
        /*0020*/ 	.word	0x00000000
	.align		4
        /*0024*/ 	.word	0xfffffffc


//--------------------- .nv.constant4             --------------------------
	.section	.nv.constant4,"a",@progbits
	.align	8
	.align		8
.nv.constant4:
        /*0000*/ 	.dword	__assertfail
	.align		8
        /*0008*/ 	.dword	assertFunc_0
	.align		8
        /*0010*/ 	.dword	assertFile_0
	.align		8
        /*0018*/ 	.dword	assertMessage_0


//--------------------- .text.triton_poi_fused_embedding_mul_pow_sub_12 --------------------------
	.section	.text.triton_poi_fused_embedding_mul_pow_sub_12,"ax",@progbits
	.sectionflags	@"SHF_BARRIERS=1"
	.align	128
        .global         triton_poi_fused_embedding_mul_pow_sub_12
        .type           triton_poi_fused_embedding_mul_pow_sub_12,@function
        .size           triton_poi_fused_embedding_mul_pow_sub_12,(.L_x_2 - triton_poi_fused_embedding_mul_pow_sub_12)
        .other          triton_poi_fused_embedding_mul_pow_sub_12,@"STO_CUDA_ENTRY STV_DEFAULT"
triton_poi_fused_embedding_mul_pow_sub_12:
.text.triton_poi_fused_embedding_mul_pow_sub_12:
[----:B------:R-:W0:Y:S01]  /*0000*/  LDC R1, c[0x0][0x28] ;  /* 0x00000a00ff017b82 */ /* 0x000e220000000800 */
[----:B------:R-:W1:Y:S07]  /*0010*/  S2R R25, SR_TID.X ;  /* 0x0000000000197919 */ /* 0x000e6e0000002100 */
[----:B------:R-:W2:Y:S01]  /*0020*/  LDC.64 R4, c[0x0][0x210] ;  /* 0x00008400ff047b82 */ /* 0x000ea20000000a00 */
[----:B------:R-:W-:Y:S01]  /*0030*/  ULDC.64 UR4, c[0x0][0x210] ;  /* 0x0000840000047ab9 */ /* 0x000fe20000000a00 */
[----:B------:R-:W-:Y:S01]  /*0040*/  ULDC.64 UR6, c[0x0][0x208] ;  /* 0x0000820000067ab9 */ /* 0x000fe20000000a00 */
[----:B------:R-:W3:Y:S01]  /*0050*/  S2R R24, SR_CTAID.Y ;  /* 0x0000000000187919 */ /* 0x000ee20000002600 */
[----:B------:R-:W4:Y:S04]  /*0060*/  S2R R22, SR_CTAID.X ;  /* 0x0000000000167919 */ /* 0x000f280000002500 */
[----:B------:R-:W4:Y:S08]  /*0070*/  LDC.64 R12, c[0x0][0x220] ;  /* 0x00008800ff0c7b82 */ /* 0x000f300000000a00 */
[----:B------:R-:W5:Y:S01]  /*0080*/  LDC.64 R2, c[0x0][0x228] ;  /* 0x00008a00ff027b82 */ /* 0x000f620000000a00 */
[----:B-1----:R-:W-:-:S02]  /*0090*/  IMAD.SHL.U32 R23, R25, 0x4, RZ ;  /* 0x0000000419177824 */ /* 0x002fc400078e00ff */
[----:B---3--:R-:W-:-:S03]  /*00a0*/  IMAD.SHL.U32 R24, R24, 0x200, RZ ;  /* 0x0000020018187824 */ /* 0x008fc600078e00ff */
[----:B------:R-:W-:-:S04]  /*00b0*/  LOP3.LUT R23, R23, 0x1fc, RZ, 0xc0, !PT ;  /* 0x000001fc17177812 */ /* 0x000fc800078ec0ff */
[----:B------:R-:W-:Y:S02]  /*00c0*/  LOP3.LUT R15, R24, R23, RZ, 0xfc, !PT ;  /* 0x00000017180f7212 */ /* 0x000fe400078efcff */
[----:B------:R-:W-:Y:S02]  /*00d0*/  SHF.R.S32.HI R0, RZ, 0x1f, R24 ;  /* 0x0000001fff007819 */ /* 0x000fe40000011418 */
[C---:B------:R-:W-:Y:S01]  /*00e0*/  LEA R8, P0, R15.reuse, UR4, 0x3 ;  /* 0x000000040f087c11 */ /* 0x040fe2000f8018ff */
[----:B--2---:R-:W-:-:S03]  /*00f0*/  IMAD.WIDE R4, R15, 0x8, R4 ;  /* 0x000000080f047825 */ /* 0x004fc600078e0204 */
[----:B------:R-:W-:-:S03]  /*0100*/  LEA.HI.X R9, R15, UR5, R0, 0x3, P0 ;  /* 0x000000050f097c11 */ /* 0x000fc600080f1c00 */
[----:B------:R-:W2:Y:S04]  /*0110*/  LDG.E.EL.128 R4, desc[UR6][R4.64] ;  /* 0x0000000604047981 */ /* 0x000ea8000c2e1d00 */
[----:B------:R-:W3:Y:S01]  /*0120*/  LDG.E.EL.128 R8, desc[UR6][R8.64+0x10] ;  /* 0x0000100608087981 */ /* 0x000ee2000c2e1d00 */
[----:B------:R-:W-:Y:S02]  /*0130*/  SHF.R.S32.HI R0, RZ, 0x1f, R15 ;  /* 0x0000001fff007819 */ /* 0x000fe4000001140f */
[----:B------:R-:W-:Y:S02]  /*0140*/  CS2R R16, SRZ ;  /* 0x0000000000107805 */ /* 0x000fe4000001ff00 */
[----:B----4-:R-:W-:Y:S02]  /*0150*/  ISETP.GE.AND P1, PT, R22, 0x40, PT ;  /* 0x000000401600780c */ /* 0x010fe40003f26270 */
[----:B------:R-:W-:-:S02]  /*0160*/  CS2R R18, SRZ ;  /* 0x0000000000127805 */ /* 0x000fc4000001ff00 */
[----:B------:R-:W-:Y:S01]  /*0170*/  LEA.HI R0, R0, R15, RZ, 0x8 ;  /* 0x0000000f00007211 */ /* 0x000fe200078f40ff */
[----:B0----5:R-:W-:-:S03]  /*0180*/  IMAD.WIDE R2, R22, 0x4, R2 ;  /* 0x0000000416027825 */ /* 0x021fc600078e0202 */
[C---:B------:R-:W-:Y:S01]  /*0190*/  LOP3.LUT R14, R0.reuse, 0xffffff00, RZ, 0xc0, !PT ;  /* 0xffffff00000e7812 */ /* 0x040fe200078ec0ff */
[----:B------:R-:W-:-:S04]  /*01a0*/  IMAD.SHL.U32 R0, R0, 0x40, RZ ;  /* 0x0000004000007824 */ /* 0x000fc800078e00ff */
[----:B------:R-:W-:Y:S01]  /*01b0*/  IMAD.IADD R15, R15, 0x1, -R14 ;  /* 0x000000010f0f7824 */ /* 0x000fe200078e0a0e */
[----:B------:R-:W-:Y:S01]  /*01c0*/  LOP3.LUT R0, R0, 0xffffc000, RZ, 0xc0, !PT ;  /* 0xffffc00000007812 */ /* 0x000fe200078ec0ff */
[----:B------:R-:W-:Y:S02]  /*01d0*/  IMAD.MOV.U32 R14, RZ, RZ, RZ ;  /* 0x000000ffff0e7224 */ /* 0x000fe400078e00ff */
[----:B------:R-:W-:-:S04]  /*01e0*/  IMAD R15, R22, 0x100, R15 ;  /* 0x00000100160f7824 */ /* 0x000fc800078e020f */
[----:B------:R-:W-:Y:S01]  /*01f0*/  IMAD.IADD R15, R15, 0x1, R0 ;  /* 0x000000010f0f7824 */ /* 0x000fe200078e0200 */
[----:B------:R0:W5:Y:S03]  /*0200*/  @!P1 LDG.E.EL R14, desc[UR6][R2.64] ;  /* 0x00000006020e9981 */ /* 0x000166000c2e1900 */
[----:B------:R-:W-:-:S05]  /*0210*/  IMAD.WIDE R12, R15, 0x4, R12 ;  /* 0x000000040f0c7825 */ /* 0x000fca00078e020c */
[----:B------:R1:W5:Y:S01]  /*0220*/  @!P1 LDG.E.EL.128 R16, desc[UR6][R12.64] ;  /* 0x000000060c109981 */ /* 0x000362000c2e1d00 */
[----:B--2---:R-:W-:Y:S02]  /*0230*/  SHF.R.U32.HI R15, RZ, 0x15, R5 ;  /* 0x00000015ff0f7819 */ /* 0x004fe40000011605 */
[----:B---3--:R-:W-:Y:S02]  /*0240*/  SHF.R.U32.HI R21, RZ, 0x15, R9 ;  /* 0x00000015ff157819 */ /* 0x008fe40000011609 */
[----:B------:R-:W-:Y:S02]  /*0250*/  LOP3.LUT R15, R15, 0x400, RZ, 0xc0, !PT ;  /* 0x000004000f0f7812 */ /* 0x000fe400078ec0ff */
[----:B------:R-:W-:Y:S02]  /*0260*/  SHF.R.U32.HI R27, RZ, 0x15, R7 ;  /* 0x00000015ff1b7819 */ /* 0x000fe40000011607 */
[----:B------:R-:W-:Y:S02]  /*0270*/  SHF.R.U32.HI R29, RZ, 0x15, R11 ;  /* 0x00000015ff1d7819 */ /* 0x000fe4000001160b */
[----:B------:R-:W-:-:S02]  /*0280*/  LOP3.LUT R21, R21, 0x400, RZ, 0xc0, !PT ;  /* 0x0000040015157812 */ /* 0x000fc400078ec0ff */
[----:B------:R-:W-:Y:S02]  /*0290*/  IADD3 R15, P2, R4, R15, RZ ;  /* 0x0000000f040f7210 */ /* 0x000fe40007f5e0ff */
[----:B------:R-:W-:Y:S02]  /*02a0*/  LOP3.LUT R27, R27, 0x400, RZ, 0xc0, !PT ;  /* 0x000004001b1b7812 */ /* 0x000fe400078ec0ff */
[----:B------:R-:W-:Y:S02]  /*02b0*/  LOP3.LUT R29, R29, 0x400, RZ, 0xc0, !PT ;  /* 0x000004001d1d7812 */ /* 0x000fe400078ec0ff */
[----:B------:R-:W-:Y:S01]  /*02c0*/  IADD3 R0, P0, R8, R21, RZ ;  /* 0x0000001508007210 */ /* 0x000fe20007f1e0ff */
[----:B------:R-:W-:Y:S01]  /*02d0*/  IMAD.X R28, RZ, RZ, R5, P2 ;  /* 0x000000ffff1c7224 */ /* 0x000fe200010e0605 */
[----:B------:R-:W-:Y:S02]  /*02e0*/  IADD3 R27, P2, R6, R27, RZ ;  /* 0x0000001b061b7210 */ /* 0x000fe40007f5e0ff */
[----:B------:R-:W-:-:S02]  /*02f0*/  IADD3 R26, P3, R10, R29, RZ ;  /* 0x0000001d0a1a7210 */ /* 0x000fc40007f7e0ff */
[----:B0-----:R-:W-:Y:S02]  /*0300*/  LOP3.LUT R2, R15, R0, RZ, 0xfc, !PT ;  /* 0x000000000f027212 */ /* 0x001fe400078efcff */
[----:B------:R-:W-:Y:S01]  /*0310*/  IADD3.X R9, RZ, R9, RZ, P0, !PT ;  /* 0x00000009ff097210 */ /* 0x000fe200007fe4ff */
[----:B------:R-:W-:Y:S01]  /*0320*/  IMAD.X R30, RZ, RZ, R7, P2 ;  /* 0x000000ffff1e7224 */ /* 0x000fe200010e0607 */
[----:B------:R-:W-:Y:S01]  /*0330*/  LOP3.LUT R2, R2, R27, R26, 0xfe, !PT ;  /* 0x0000001b02027212 */ /* 0x000fe200078efe1a */
[----:B------:R-:W-:Y:S01]  /*0340*/  IMAD.X R29, RZ, RZ, R11, P3 ;  /* 0x000000ffff1d7224 */ /* 0x000fe200018e060b */
[----:B------:R-:W-:Y:S02]  /*0350*/  LOP3.LUT R3, R28, R9, RZ, 0xfc, !PT ;  /* 0x000000091c037212 */ /* 0x000fe400078efcff */
[----:B------:R-:W-:Y:S02]  /*0360*/  ISETP.GE.U32.AND P0, PT, R2, 0x400, PT ;  /* 0x000004000200780c */ /* 0x000fe40003f06070 */
[----:B------:R-:W-:-:S04]  /*0370*/  LOP3.LUT R2, R3, R30, R29, 0xfe, !PT ;  /* 0x0000001e03027212 */ /* 0x000fc800078efe1d */
[----:B------:R-:W-:-:S13]  /*0380*/  ISETP.GE.U32.AND.EX P0, PT, R2, RZ, PT, P0 ;  /* 0x000000ff0200720c */ /* 0x000fda0003f06100 */
[----:B-1----:R-:W-:Y:S05]  /*0390*/  @!P0 BRA `(.L_x_0) ;  /* 0x0000000000408947 */ /* 0x002fea0003800000 */
[----:B------:R-:W-:Y:S01]  /*03a0*/  MOV R2, 0x0 ;  /* 0x0000000000027802 */ /* 0x000fe20000000f00 */
[----:B------:R-:W-:Y:S01]  /*03b0*/  ULDC.64 UR4, c[0x4][0x18] ;  /* 0x0100060000047ab9 */ /* 0x000fe20000000a00 */
[----:B------:R-:W-:Y:S01]  /*03c0*/  ULDC.64 UR8, c[0x4][0x8] ;  /* 0x0100020000087ab9 */ /* 0x000fe20000000a00 */
[----:B------:R-:W-:Y:S01]  /*03d0*/  IMAD.U32 R4, RZ, RZ, UR4 ;  /* 0x00000004ff047e24 */ /* 0x000fe2000f8e00ff */
[----:B------:R-:W-:Y:S01]  /*03e0*/  MOV R10, UR8 ;  /* 0x00000008000a7c02 */ /* 0x000fe20008000f00 */
[----:B------:R-:W-:Y:S01]  /*03f0*/  IMAD.U32 R5, RZ, RZ, UR5 ;  /* 0x00000005ff057e24 */ /* 0x000fe2000f8e00ff */
[----:B------:R-:W0:Y:S01]  /*0400*/  LDC.64 R2, c[0x4][R2] ;  /* 0x0100000002027b82 */ /* 0x000e220000000a00 */
[----:B------:R-:W-:Y:S01]  /*0410*/  ULDC.64 UR4, c[0x4][0x10] ;  /* 0x0100040000047ab9 */ /* 0x000fe20000000a00 */
[----:B------:R-:W-:Y:S02]  /*0420*/  IMAD.U32 R11, RZ, RZ, UR9 ;  /* 0x00000009ff0b7e24 */ /* 0x000fe4000f8e00ff */
[----:B------:R-:W-:-:S02]  /*0430*/  IMAD.U32 R6, RZ, RZ, UR4 ;  /* 0x00000004ff067e24 */ /* 0x000fc4000f8e00ff */
[----:B------:R-:W-:Y:S02]  /*0440*/  IMAD.U32 R7, RZ, RZ, UR5 ;  /* 0x00000005ff077e24 */ /* 0x000fe4000f8e00ff */
[----:B------:R-:W-:Y:S02]  /*0450*/  IMAD.MOV.U32 R8, RZ, RZ, 0x27 ;  /* 0x00000027ff087424 */ /* 0x000fe400078e00ff */
[----:B------:R-:W-:Y:S02]  /*0460*/  IMAD.MOV.U32 R12, RZ, RZ, 0x1 ;  /* 0x00000001ff0c7424 */ /* 0x000fe400078e00ff */
[----:B------:R-:W-:-:S07]  /*0470*/  IMAD.MOV.U32 R13, RZ, RZ, RZ ;  /* 0x000000ffff0d7224 */ /* 0x000fce00078e00ff */
[----:B------:R-:W-:-:S07]  /*0480*/  LEPC R20, `(.L_x_0) ;  /* 0x000000001014794e */ /* 0x000fce0000000000 */
[----:B0----5:R-:W-:Y:S05]  /*0490*/  CALL.ABS.NOINC R2 ;  /* 0x0000000002007343 */ /* 0x021fea0003c00000 */
.L_x_0:
[----:B------:R-:W0:Y:S01]  /*04a0*/  S2R R5, SR_CgaCtaId ;  /* 0x0000000000057919 */ /* 0x000e220000008800 */
[C---:B------:R-:W-:Y:S01]  /*04b0*/  IMAD.SHL.U32 R3, R22.reuse, 0x400, RZ ;  /* 0x0000040016037824 */ /* 0x040fe200078e00ff */
[----:B------:R-:W-:Y:S01]  /*04c0*/  MOV R8, 0x400 ;  /* 0x0000040000087802 */ /* 0x000fe20000000f00 */
[----:B------:R-:W-:Y:S01]  /*04d0*/  IMAD.SHL.U32 R11, R22, 0x400, RZ ;  /* 0x00000400160b7824 */ /* 0x000fe200078e00ff */
[----:B------:R-:W-:Y:S05]  /*04e0*/  WARPSYNC.ALL ;  /* 0x0000000000007948 */ /* 0x000fea0003800000 */
[----:B------:R-:W-:Y:S01]  /*04f0*/  BAR.SYNC.DEFER_BLOCKING 0x0 ;  /* 0x0000000000007b1d */ /* 0x000fe20000010000 */
[----:B------:R-:W-:-:S02]  /*0500*/  SHF.R.S32.HI R10, RZ, 0x1f, R3 ;  /* 0x0000001fff0a7819 */ /* 0x000fc40000011403 */
[----:B------:R-:W-:-:S03]  /*0510*/  LOP3.LUT R26, R26, R3, RZ, 0xfc, !PT ;  /* 0x000000031a1a7212 */ /* 0x000fc600078efcff */
[----:B------:R-:W-:Y:S01]  /*0520*/  ULDC.64 UR4, c[0x0][0x218] ;  /* 0x0000860000047ab9 */ /* 0x000fe20000000a00 */
[----:B------:R-:W-:Y:S02]  /*0530*/  LOP3.LUT R29, R29, R10, RZ, 0xfc, !PT ;  /* 0x0000000a1d1d7212 */ /* 0x000fe400078efcff */
[----:B------:R-:W-:Y:S02]  /*0540*/  LEA R4, P0, R15, UR4, 0x2 ;  /* 0x000000040f047c11 */ /* 0x000fe4000f8010ff */
[C---:B------:R-:W-:Y:S02]  /*0550*/  LEA R2, P2, R27.reuse, UR4, 0x2 ;  /* 0x000000041b027c11 */ /* 0x040fe4000f8410ff */
[C---:B------:R-:W-:Y:S02]  /*0560*/  LEA R6, P3, R0.reuse, UR4, 0x2 ;  /* 0x0000000400067c11 */ /* 0x040fe4000f8610ff */
[----:B------:R-:W-:Y:S02]  /*0570*/  LEA.HI.X R3, R27, UR5, R30, 0x2, P2 ;  /* 0x000000051b037c11 */ /* 0x000fe400090f141e */
[----:B------:R-:W-:-:S02]  /*0580*/  LEA.HI.X R7, R0, UR5, R9, 0x2, P3 ;  /* 0x0000000500077c11 */ /* 0x000fc400098f1409 */
[----:B------:R-:W-:Y:S01]  /*0590*/  LOP3.LUT R9, R23, 0x2, RZ, 0xfc, !PT ;  /* 0x0000000217097812 */ /* 0x000fe200078efcff */
[----:B------:R-:W-:-:S04]  /*05a0*/  IMAD.WIDE R2, R11, 0x4, R2 ;  /* 0x000000040b027825 */ /* 0x000fc800078e0202 */
[----:B------:R-:W-:Y:S01]  /*05b0*/  IMAD.WIDE R6, R11, 0x4, R6 ;  /* 0x000000040b067825 */ /* 0x000fe200078e0206 */
[----:B0-----:R-:W-:Y:S02]  /*05c0*/  PRMT R8, R5, 0x654, R8 ;  /* 0x0000065405087816 */ /* 0x001fe40000000008 */
[----:B------:R-:W-:Y:S02]  /*05d0*/  LEA.HI.X R5, R15, UR5, R28, 0x2, P0 ;  /* 0x000000050f057c11 */ /* 0x000fe400080f141c */
[C---:B------:R-:W-:Y:S01]  /*05e0*/  LEA R12, P0, R26.reuse, UR4, 0x2 ;  /* 0x000000041a0c7c11 */ /* 0x040fe2000f8010ff */
[----:B------:R-:W-:Y:S01]  /*05f0*/  IMAD R0, R9, 0x10, R8 ;  /* 0x0000001009007824 */ /* 0x000fe200078e0208 */
[----:B------:R-:W-:Y:S01]  /*0600*/  LEA R31, R23, R8, 0x4 ;  /* 0x00000008171f7211 */ /* 0x000fe200078e20ff */
[----:B------:R-:W-:Y:S01]  /*0610*/  IMAD.WIDE R20, R11, 0x4, R4 ;  /* 0x000000040b147825 */ /* 0x000fe200078e0204 */
[----:B------:R-:W-:Y:S02]  /*0620*/  LEA.HI.X R13, R26, UR5, R29, 0x2, P0 ;  /* 0x000000051a0d7c11 */ /* 0x000fe400080f141d */
[----:B------:R-:W0:Y:S01]  /*0630*/  S2R R29, SR_TID.X ;  /* 0x00000000001d7919 */ /* 0x000e220000002100 */
[----:B------:R-:W-:Y:S01]  /*0640*/  LOP3.LUT R15, R25, 0x7f, RZ, 0xc0, !PT ;  /* 0x0000007f190f7812 */ /* 0x000fe200078ec0ff */
[----:B------:R1:W-:Y:S03]  /*0650*/  STS.64 [R31], R20 ;  /* 0x000000141f007388 */ /* 0x0003e60000000a00 */
[C---:B------:R-:W-:Y:S01]  /*0660*/  LOP3.LUT R27, R15.reuse, 0x80, RZ, 0xfc, !PT ;  /* 0x000000800f1b7812 */ /* 0x040fe200078efcff */
[C-C-:B------:R-:W-:Y:S01]  /*0670*/  IMAD R26, R15.reuse, 0x10, R8.reuse ;  /* 0x000000100f1a7824 */ /* 0x140fe200078e0208 */
[----:B------:R-:W-:Y:S01]  /*0680*/  LOP3.LUT R30, R15, 0x100, RZ, 0xfc, !PT ;  /* 0x000001000f1e7812 */ /* 0x000fe200078efcff */
[----:B------:R-:W-:Y:S02]  /*0690*/  STS.64 [R31+0x10], R2 ;  /* 0x000010021f007388 */ /* 0x000fe40000000a00 */
[----:B------:R-:W-:-:S02]  /*06a0*/  IMAD R28, R27, 0x10, R8 ;  /* 0x000000101b1c7824 */ /* 0x000fc400078e0208 */
[----:B------:R-:W-:Y:S04]  /*06b0*/  STS.64 [R0], R6 ;  /* 0x0000000600007388 */ /* 0x000fe80000000a00 */
[----:B------:R2:W-:Y:S01]  /*06c0*/  STS.64 [R31+0x30], R12 ;  /* 0x0000300c1f007388 */ /* 0x0005e20000000a00 */
[----:B-1----:R-:W-:Y:S02]  /*06d0*/  IMAD R21, R30, 0x10, R8 ;  /* 0x000000101e157824 */ /* 0x002fe400078e0208 */
[----:B------:R-:W-:Y:S01]  /*06e0*/  IMAD.MOV.U32 R20, RZ, RZ, RZ ;  /* 0x000000ffff147224 */ /* 0x000fe200078e00ff */
[----:B------:R-:W-:Y:S01]  /*06f0*/  BAR.SYNC.DEFER_BLOCKING 0x0 ;  /* 0x0000000000007b1d */ /* 0x000fe20000010000 */
[----:B0-----:R-:W-:-:S04]  /*0700*/  LOP3.LUT R29, R29, 0x7f, RZ, 0xc0, !PT ;  /* 0x0000007f1d1d7812 */ /* 0x001fc800078ec0ff */
[----:B------:R-:W-:-:S05]  /*0710*/  LOP3.LUT R29, R29, 0x180, RZ, 0xfc, !PT ;  /* 0x000001801d1d7812 */ /* 0x000fca00078efcff */
[----:B------:R-:W-:Y:S01]  /*0720*/  IMAD R32, R29, 0x10, R8 ;  /* 0x000000101d207824 */ /* 0x000fe200078e0208 */
[----:B------:R-:W0:Y:S04]  /*0730*/  LDS.64 R10, [R26] ;  /* 0x000000001a0a7984 */ /* 0x000e280000000a00 */
[----:B------:R-:W1:Y:S04]  /*0740*/  LDS.64 R4, [R28] ;  /* 0x000000001c047984 */ /* 0x000e680000000a00 */
[----:B------:R-:W3:Y:S04]  /*0750*/  LDS.64 R2, [R21] ;  /* 0x0000000015027984 */ /* 0x000ee80000000a00 */
[----:B------:R-:W4:Y:S01]  /*0760*/  LDS.64 R6, [R32] ;  /* 0x0000000020067984 */ /* 0x000f220000000a00 */
[----:B------:R-:W-:Y:S01]  /*0770*/  HFMA2.MMA R8, -RZ, RZ, 0, 0 ;  /* 0x00000000ff087435 */ /* 0x000fe200000001ff */
[----:B--2---:R-:W-:-:S02]  /*0780*/  CS2R R12, SRZ ;  /* 0x00000000000c7805 */ /* 0x004fc4000001ff00 */
[----:B0-----:R-:W2:Y:S04]  /*0790*/  @!P1 LDG.E.EL R20, desc[UR6][R10.64] ;  /* 0x000000060a149981 */ /* 0x001ea8000c2e1900 */
[----:B-1----:R-:W2:Y:S04]  /*07a0*/  @!P1 LDG.E.EL R12, desc[UR6][R4.64] ;  /* 0x00000006040c9981 */ /* 0x002ea8000c2e1900 */
[----:B---3--:R0:W3:Y:S04]  /*07b0*/  @!P1 LDG.E.EL R8, desc[UR6][R2.64] ;  /* 0x0000000602089981 */ /* 0x0080e8000c2e1900 */
[----:B----4-:R1:W4:Y:S01]  /*07c0*/  @!P1 LDG.E.EL R13, desc[UR6][R6.64] ;  /* 0x00000006060d9981 */ /* 0x010322000c2e1900 */
[----:B------:R-:W1:Y:S01]  /*07d0*/  S2UR UR4, SR_CgaCtaId ;  /* 0x00000000000479c3 */ /* 0x000e620000008800 */
[----:B------:R-:W-:Y:S01]  /*07e0*/  UMOV UR5, 0x400 ;  /* 0x0000040000057882 */ /* 0x000fe20000000000 */
[----:B------:R-:W-:-:S02]  /*07f0*/  IMAD R9, R9, -0x8, R0 ;  /* 0xfffffff809097824 */ /* 0x000fc400078e0200 */
[C---:B-----5:R-:W-:Y:S01]  /*0800*/  FADD R16, R14.reuse, R16 ;  /* 0x000000100e107221 */ /* 0x060fe20000000000 */
[C---:B------:R-:W-:Y:S01]  /*0810*/  FADD R17, R14.reuse, R17 ;  /* 0x000000110e117221 */ /* 0x040fe20000000000 */
[C---:B------:R-:W-:Y:S01]  /*0820*/  FADD R18, R14.reuse, R18 ;  /* 0x000000120e127221 */ /* 0x040fe20000000000 */
[----:B------:R-:W-:Y:S01]  /*0830*/  FADD R19, R14, R19 ;  /* 0x000000130e137221 */ /* 0x000fe20000000000 */
[----:B------:R-:W-:Y:S01]  /*0840*/  IMAD R27, R27, -0x8, R28 ;  /* 0xfffffff81b1b7824 */ /* 0x000fe200078e021c */
[----:B0-----:R-:W0:Y:S01]  /*0850*/  LDC.64 R2, c[0x0][0x230] ;  /* 0x00008c00ff027b82 */ /* 0x001e220000000a00 */
[----:B------:R-:W-:Y:S01]  /*0860*/  IMAD R26, R15, -0x8, R26 ;  /* 0xfffffff80f1a7824 */ /* 0x000fe200078e021a */
[----:B------:R-:W-:Y:S01]  /*0870*/  LOP3.LUT R25, R24, 0x7f, R25, 0xf8, !PT ;  /* 0x0000007f18197812 */ /* 0x000fe200078ef819 */
[----:B------:R-:W-:Y:S01]  /*0880*/  IMAD R21, R30, -0x8, R21 ;  /* 0xfffffff81e157824 */ /* 0x000fe200078e0215 */
[----:B-1----:R-:W-:Y:S01]  /*0890*/  LOP3.LUT R7, R24, 0x80, R15, 0xfe, !PT ;  /* 0x0000008018077812 */ /* 0x002fe200078efe0f */
[----:B------:R-:W-:Y:S01]  /*08a0*/  IMAD R29, R29, -0x8, R32 ;  /* 0xfffffff81d1d7824 */ /* 0x000fe200078e0220 */
[----:B------:R-:W-:Y:S01]  /*08b0*/  LOP3.LUT R5, R24, 0x100, R15, 0xfe, !PT ;  /* 0x0000010018057812 */ /* 0x000fe200078efe0f */
[--C-:B------:R-:W-:Y:S01]  /*08c0*/  IMAD R25, R25, 0x40, R22.reuse ;  /* 0x0000004019197824 */ /* 0x100fe200078e0216 */
[----:B------:R-:W-:Y:S01]  /*08d0*/  LOP3.LUT R15, R24, 0x180, R15, 0xfe, !PT ;  /* 0x00000180180f7812 */ /* 0x000fe200078efe0f */
[----:B------:R-:W-:-:S04]  /*08e0*/  IMAD R7, R7, 0x40, R22 ;  /* 0x0000004007077824 */ /* 0x000fc800078e0216 */
[----:B------:R-:W-:Y:S01]  /*08f0*/  IMAD R15, R15, 0x40, R22 ;  /* 0x000000400f0f7824 */ /* 0x000fe200078e0216 */
[----:B------:R-:W-:-:S06]  /*0900*/  UPRMT UR4, UR4, 0x654, UR5 ;  /* 0x0000065404047896 */ /* 0x000fcc0008000005 */
[----:B------:R-:W-:Y:S01]  /*0910*/  LEA R10, R23, UR4, 0x4 ;  /* 0x00000004170a7c11 */ /* 0x000fe2000f8e20ff */
[----:B0-----:R-:W-:-:S04]  /*0920*/  IMAD.WIDE R6, R7, 0x4, R2 ;  /* 0x0000000407067825 */ /* 0x001fc800078e0202 */
[----:B------:R-:W-:Y:S01]  /*0930*/  IMAD R0, R23, -0x8, R10 ;  /* 0xfffffff817007824 */ /* 0x000fe200078e020a */
[----:B------:R-:W-:Y:S06]  /*0940*/  BAR.SYNC.DEFER_BLOCKING 0x0 ;  /* 0x0000000000007b1d */ /* 0x000fec0000010000 */
[----:B------:R-:W-:Y:S04]  /*0950*/  STS [R0], R16 ;  /* 0x0000001000007388 */ /* 0x000fe80000000800 */
[----:B------:R-:W-:Y:S04]  /*0960*/  STS [R0+0x8], R17 ;  /* 0x0000081100007388 */ /* 0x000fe80000000800 */
[----:B------:R0:W-:Y:S04]  /*0970*/  STS [R9], R18 ;  /* 0x0000001209007388 */ /* 0x0001e80000000800 */
[----:B------:R-:W-:Y:S01]  /*0980*/  STS [R0+0x18], R19 ;  /* 0x0000181300007388 */ /* 0x000fe20000000800 */
[----:B------:R-:W-:Y:S01]  /*0990*/  BAR.SYNC.DEFER_BLOCKING 0x0 ;  /* 0x0000000000007b1d */ /* 0x000fe20000010000 */
[----:B0-----:R-:W-:-:S05]  /*09a0*/  IMAD R9, R5, 0x40, R22 ;  /* 0x0000004005097824 */ /* 0x001fca00078e0216 */
[----:B------:R-:W2:Y:S04]  /*09b0*/  LDS R11, [R26] ;  /* 0x000000001a0b7984 */ /* 0x000ea80000000800 */
[----:B------:R-:W0:Y:S04]  /*09c0*/  LDS R27, [R27] ;  /* 0x000000001b1b7984 */ /* 0x000e280000000800 */
[----:B------:R-:W3:Y:S04]  /*09d0*/  LDS R21, [R21] ;  /* 0x0000000015157984 */ /* 0x000ee80000000800 */
[----:B------:R-:W4:Y:S01]  /*09e0*/  LDS R4, [R29] ;  /* 0x000000001d047984 */ /* 0x000f220000000800 */
[----:B--2---:R-:W-:Y:S01]  /*09f0*/  FADD R11, -R11, R20 ;  /* 0x000000140b0b7221 */ /* 0x004fe20000000100 */
[----:B0-----:R-:W-:-:S03]  /*0a00*/  FADD R12, -R27, R12 ;  /* 0x0000000c1b0c7221 */ /* 0x001fc60000000100 */
[----:B------:R-:W-:Y:S01]  /*0a10*/  FADD R11, R11, R11 ;  /* 0x0000000b0b0b7221 */ /* 0x000fe20000000000 */
[----:B---3--:R-:W-:Y:S01]  /*0a20*/  FADD R21, -R21, R8 ;  /* 0x0000000815157221 */ /* 0x008fe20000000100 */
[----:B------:R-:W-:Y:S01]  /*0a30*/  FADD R17, R12, R12 ;  /* 0x0000000c0c117221 */ /* 0x000fe20000000000 */
[----:B------:R-:W-:-:S04]  /*0a40*/  IMAD.WIDE R8, R9, 0x4, R2 ;  /* 0x0000000409087825 */ /* 0x000fc800078e0202 */
[----:B----4-:R-:W-:Y:S01]  /*0a50*/  FADD R13, -R4, R13 ;  /* 0x0000000d040d7221 */ /* 0x010fe20000000100 */
[----:B------:R-:W-:Y:S01]  /*0a60*/  FADD R21, R21, R21 ;  /* 0x0000001515157221 */ /* 0x000fe20000000000 */
[----:B------:R-:W-:-:S04]  /*0a70*/  IMAD.WIDE R4, R25, 0x4, R2 ;  /* 0x0000000419047825 */ /* 0x000fc800078e0202 */
[----:B------:R-:W-:Y:S01]  /*0a80*/  FADD R13, R13, R13 ;  /* 0x0000000d0d0d7221 */ /* 0x000fe20000000000 */
[----:B------:R-:W-:Y:S01]  /*0a90*/  IMAD.WIDE R2, R15, 0x4, R2 ;  /* 0x000000040f027825 */ /* 0x000fe200078e0202 */
[----:B------:R0:W-:Y:S04]  /*0aa0*/  @!P1 STG.E desc[UR6][R4.64], R11 ;  /* 0x0000000b04009986 */ /* 0x0001e8000c101906 */
[----:B------:R0:W-:Y:S04]  /*0ab0*/  @!P1 STG.E desc[UR6][R6.64], R17 ;  /* 0x0000001106009986 */ /* 0x0001e8000c101906 */
[----:B------:R0:W-:Y:S01]  /*0ac0*/  @!P1 STG.E desc[UR6][R8.64], R21 ;  /* 0x0000001508009986 */ /* 0x0001e2000c101906 */
[----:B------:R-:W-:Y:S05]  /*0ad0*/  @P1 EXIT ;  /* 0x000000000000194d */ /* 0x000fea0003800000 */
[----:B------:R-:W-:Y:S01]  /*0ae0*/  STG.E desc[UR6][R2.64], R13 ;  /* 0x0000000d02007986 */ /* 0x000fe2000c101906 */
[----:B------:R-:W-:Y:S05]  /*0af0*/  EXIT ;  /* 0x000000000000794d */ /* 0x000fea0003800000 */
.L_x_1:
[----:B------:R-:W-:-:S00]  /*0b00*/  BRA `(.L_x_1) ;  /* 0xfffffffc00fc7947 */ /* 0x000fc0000383ffff */
[----:B------:R-:W-:-:S00]  /*0b10*/  NOP ;  /* 0x0000000000007918 */ /* 0x000fc00000000000 */
        /* <DEDUP_REMOVED lines=14> */
.L_x_2:


//--------------------- .nv.global.init           --------------------------
	.section	.nv.global.init,"aw",@progbits
.nv.global.init:
	.type		assertFunc_0,@object
	.size		assertFunc_0,(assertMessage_0 - assertFunc_0)
assertFunc_0:
        /*0000*/ 	.byte	0x75, 0x6e, 0x6b, 0x6e, 0x6f, 0x77, 0x6e, 0x00
	.type		assertMessage_0,@object
	.size		assertMessage_0,(assertFile_0 - assertMessage_0)
assertMessage_0:
        /*0008*/ 	.byte	0x69, 0x6e, 0x64, 0x65, 0x78, 0x20, 0x6f, 0x75, 0x74, 0x20, 0x6f, 0x66, 0x20, 0x62, 0x6f, 0x75
        /*0018*/ 	.byte	0x6e, 0x64, 0x73, 0x3a, 0x20, 0x30, 0x20, 0x3c, 0x3d, 0x20, 0x74, 0x6d, 0x70, 0x34, 0x20, 0x3c
        /*0028*/ 	.byte	0x20, 0x31, 0x30, 0x32, 0x34, 0x00
	.type		assertFile_0,@object
	.size		assertFile_0,(.L_1 - assertFile_0)
assertFile_0:
        /*002e*/ 	.byte	0x69, 0x6e, 0x64, 0x75, 0x63, 0x74, 0x6f, 0x72, 0x5f, 0x63, 0x61, 0x63, 0x68, 0x65, 0x2f, 0x62
        /*003e*/ 	.byte	0x68, 0x2f, 0x63, 0x62, 0x68, 0x74, 0x67, 0x78, 0x6f, 0x78, 0x76, 0x68, 0x6e, 0x66, 0x34, 0x63
        /*004e*/ 	.byte	0x34, 0x77, 0x61, 0x32, 0x6e, 0x76, 0x66, 0x67, 0x70, 0x78, 0x36, 0x6e, 0x34, 0x64, 0x34, 0x37
        /*005e*/ 	.byte	0x33, 0x6d, 0x6c, 0x77, 0x36, 0x77, 0x74, 0x6c, 0x67, 0x68, 0x6e, 0x64, 0x6a, 0x74, 0x61, 0x69
        /*006e*/ 	.byte	0x77, 0x78, 0x6f, 0x65, 0x6d, 0x68, 0x2e, 0x70, 0x79, 0x00
.L_1:


//--------------------- .nv.shared.triton_poi_fused_embedding_mul_pow_sub_12 --------------------------
	.section	.nv.shared.triton_poi_fused_embedding_mul_pow_sub_12,"aw",@nobits
	.sectionflags	@""
	.align	16
	.zero		1024


//--------------------- .nv.constant0.triton_poi_fused_embedding_mul_pow_sub_12 --------------------------
	.section	.nv.constant0.triton_poi_fused_embedding_mul_pow_sub_12,"a",@progbits
	.sectionflags	@""
	.align	4
.nv.constant0.triton_poi_fused_embedding_mul_pow_sub_12:
	.zero		576


//--------------------- SYMBOLS --------------------------

	.type		__assertfail,@function
